	.headerflags	@"EF_CUDA_TEXMODE_UNIFIED EF_CUDA_64BIT_ADDRESS EF_CUDA_ACCELERATORS EF_CUDA_SM90 EF_CUDA_VIRTUAL_SM(EF_CUDA_SM90)"
	.elftype	@"ET_EXEC"


//--------------------- .nv.info                  --------------------------
	.section	.nv.info,"",@"SHT_CUDA_INFO"
	.align	4


	//----- nvinfo : EIATTR_REGCOUNT
	.align		4
        /*0000*/ 	.byte	0x04, 0x2f
        /*0002*/ 	.short	(.L_1 - .L_0)
	.align		4
.L_0:
        /*0004*/ 	.word	index@(triton_poi_fused_cat_62)
        /*0008*/ 	.word	0x00000012


	//----- nvinfo : EIATTR_MIN_STACK_SIZE
	.align		4
.L_1:
        /*000c*/ 	.byte	0x04, 0x12
        /*000e*/ 	.short	(.L_3 - .L_2)
	.align		4
.L_2:
        /*0010*/ 	.word	index@(triton_poi_fused_cat_62)
        /*0014*/ 	.word	0x00000000


	//----- nvinfo : EIATTR_FRAME_SIZE
	.align		4
.L_3:
        /*0018*/ 	.byte	0x04, 0x11
        /*001a*/ 	.short	(.L_5 - .L_4)
	.align		4
.L_4:
        /*001c*/ 	.word	index@(triton_poi_fused_cat_62)
        /*0020*/ 	.word	0x00000000


	//----- nvinfo : EIATTR_MIN_STACK_SIZE
	.align		4
.L_5:
        /*0024*/ 	.byte	0x04, 0x12
        /*0026*/ 	.short	(.L_7 - .L_6)
	.align		4
.L_6:
        /*0028*/ 	.word	index@(triton_poi_fused_cat_62)
        /*002c*/ 	.word	0x00000000
.L_7:


//--------------------- .nv.info.triton_poi_fused_cat_62 --------------------------
	.section	.nv.info.triton_poi_fused_cat_62,"",@"SHT_CUDA_INFO"
	.sectionflags	@""
	.align	4


	//----- nvinfo : EIATTR_CUDA_API_VERSION
	.align		4
        /*0000*/ 	.byte	0x04, 0x37
        /*0002*/ 	.short	(.L_9 - .L_8)
.L_8:
        /*0004*/ 	.word	0x0000007c


	//----- nvinfo : EIATTR_KPARAM_INFO
	.align		4
.L_9:
        /*0008*/ 	.byte	0x04, 0x17
        /*000a*/ 	.short	(.L_11 - .L_10)
.L_10:
        /*000c*/ 	.word	0x00000000
        /*0010*/ 	.short	0x0004
        /*0012*/ 	.short	0x0020
        /*0014*/ 	.byte	0x00, 0xf0, 0x11, 0x00


	//----- nvinfo : EIATTR_KPARAM_INFO
	.align		4
.L_11:
        /*0018*/ 	.byte	0x04, 0x17
        /*001a*/ 	.short	(.L_13 - .L_12)
.L_12:
        /*001c*/ 	.word	0x00000000
        /*0020*/ 	.short	0x0003
        /*0022*/ 	.short	0x0018
        /*0024*/ 	.byte	0x00, 0xf4, 0x21, 0x00


	//----- nvinfo : EIATTR_KPARAM_INFO
	.align		4
.L_13:
        /*0028*/ 	.byte	0x04, 0x17
        /*002a*/ 	.short	(.L_15 - .L_14)
.L_14:
        /*002c*/ 	.word	0x00000000
        /*0030*/ 	.short	0x0002
        /*0032*/ 	.short	0x0010
        /*0034*/ 	.byte	0x00, 0xf4, 0x21, 0x00


	//----- nvinfo : EIATTR_KPARAM_INFO
	.align		4
.L_15:
        /*0038*/ 	.byte	0x04, 0x17
        /*003a*/ 	.short	(.L_17 - .L_16)
.L_16:
        /*003c*/ 	.word	0x00000000
        /*0040*/ 	.short	0x0001
        /*0042*/ 	.short	0x0008
        /*0044*/ 	.byte	0x00, 0xf4, 0x21, 0x00


	//----- nvinfo : EIATTR_KPARAM_INFO
	.align		4
.L_17:
        /*0048*/ 	.byte	0x04, 0x17
        /*004a*/ 	.short	(.L_19 - .L_18)
.L_18:
        /*004c*/ 	.word	0x00000000
        /*0050*/ 	.short	0x0000
        /*0052*/ 	.short	0x0000
        /*0054*/ 	.byte	0x00, 0xf4, 0x21, 0x00


	//----- nvinfo : EIATTR_SPARSE_MMA_MASK
	.align		4
.L_19:
        /*0058*/ 	.byte	0x03, 0x50
        /*005a*/ 	.short	0x0000


	//----- nvinfo : EIATTR_MAXREG_COUNT
	.align		4
        /*005c*/ 	.byte	0x03, 0x1b
        /*005e*/ 	.short	0x00ff


	//----- nvinfo : EIATTR_EXIT_INSTR_OFFSETS
	.align		4
        /*0060*/ 	.byte	0x04, 0x1c
        /*0062*/ 	.short	(.L_21 - .L_20)


	//   ....[0]....
.L_20:
        /*0064*/ 	.word	0x000001b0


	//   ....[1]....
        /*0068*/ 	.word	0x000001d0


	//----- nvinfo : EIATTR_REQNTID
	.align		4
.L_21:
        /*006c*/ 	.byte	0x04, 0x10
        /*006e*/ 	.short	(.L_23 - .L_22)
.L_22:
        /*0070*/ 	.word	0x00000080
        /*0074*/ 	.word	0x00000001
        /*0078*/ 	.word	0x00000001


	//----- nvinfo : EIATTR_CBANK_PARAM_SIZE
	.align		4
.L_23:
        /*007c*/ 	.byte	0x03, 0x19
        /*007e*/ 	.short	0x0024


	//----- nvinfo : EIATTR_PARAM_CBANK
	.align		4
        /*0080*/ 	.byte	0x04, 0x0a
        /*0082*/ 	.short	(.L_25 - .L_24)
	.align		4
.L_24:
        /*0084*/ 	.word	index@(.nv.constant0.triton_poi_fused_cat_62)
        /*0088*/ 	.short	0x0210
        /*008a*/ 	.short	0x0024


	//----- nvinfo : EIATTR_SW_WAR
	.align		4
.L_25:
        /*008c*/ 	.byte	0x04, 0x36
        /*008e*/ 	.short	(.L_27 - .L_26)
.L_26:
        /*0090*/ 	.word	0x00000008
.L_27:


//--------------------- .nv.callgraph             --------------------------
	.section	.nv.callgraph,"",@"SHT_CUDA_CALLGRAPH"
	.align	4
	.sectionentsize	8
	.align		4
        /*0000*/ 	.word	0x00000000
	.align		4
        /*0004*/ 	.word	0xffffffff
	.align		4
        /*0008*/ 	.word	0x00000000
	.align		4
        /*000c*/ 	.word	0xfffffffe
	.align		4
        /*0010*/ 	.word	0x00000000
	.align		4
        /*0014*/ 	.word	0xfffffffd
	.align		4
        /*0018*/ 	.word	0x00000000
	.align		4
        /*001c*/ 	.word	0xfffffffc


//--------------------- .text.triton_poi_fused_cat_62 --------------------------
	.section	.text.triton_poi_fused_cat_62,"ax",@progbits
	.align	128
        .global         triton_poi_fused_cat_62
        .type           triton_poi_fused_cat_62,@function
        .size           triton_poi_fused_cat_62,(.L_x_1 - triton_poi_fused_cat_62)
        .other          triton_poi_fused_cat_62,@"STO_CUDA_ENTRY STV_DEFAULT"
triton_poi_fused_cat_62:
.text.triton_poi_fused_cat_62:
[----:B------:R-:W0:Y:S01]  /*0000*/  LDC R1, c[0x0][0x28] ;  /* 0x00000a00ff017b82 */ /* 0x000e220000000800 */
[----:B------:R-:W1:Y:S07]  /*0010*/  S2R R0, SR_TID.X ;  /* 0x0000000000007919 */ /* 0x000e6e0000002100 */
[----:B------:R-:W2:Y:S01]  /*0020*/  LDC.64 R2, c[0x0][0x210] ;  /* 0x00008400ff027b82 */ /* 0x000ea20000000a00 */
[----:B------:R-:W-:Y:S01]  /*0030*/  HFMA2.MMA R13, -RZ, RZ, 0, 0 ;  /* 0x00000000ff0d7435 */ /* 0x000fe200000001ff */
[----:B------:R-:W-:Y:S01]  /*0040*/  ULDC.64 UR4, c[0x0][0x208] ;  /* 0x0000820000047ab9 */ /* 0x000fe20000000a00 */
[----:B------:R-:W3:Y:S05]  /*0050*/  S2R R11, SR_CTAID.X ;  /* 0x00000000000b7919 */ /* 0x000eea0000002500 */
[----:B------:R-:W4:Y:S08]  /*0060*/  LDC.64 R4, c[0x0][0x218] ;  /* 0x00008600ff047b82 */ /* 0x000f300000000a00 */
[----:B------:R-:W5:Y:S08]  /*0070*/  LDC.64 R6, c[0x0][0x220] ;  /* 0x00008800ff067b82 */ /* 0x000f700000000a00 */
[----:B------:R-:W4:Y:S01]  /*0080*/  LDC.64 R8, c[0x0][0x228] ;  /* 0x00008a00ff087b82 */ /* 0x000f220000000a00 */
[----:B-1----:R-:W-:-:S05]  /*0090*/  LOP3.LUT R0, R0, 0x7f, RZ, 0xc0, !PT ;  /* 0x0000007f00007812 */ /* 0x002fca00078ec0ff */
[----:B---3--:R-:W-:-:S04]  /*00a0*/  IMAD R11, R11, 0x80, R0 ;  /* 0x000000800b0b7824 */ /* 0x008fc800078e0200 */
[C---:B--2---:R-:W-:Y:S01]  /*00b0*/  IMAD.WIDE R2, R11.reuse, 0x4, R2 ;  /* 0x000000040b027825 */ /* 0x044fe200078e0202 */
[----:B------:R-:W-:-:S13]  /*00c0*/  ISETP.GE.AND P0, PT, R11, 0x800, PT ;  /* 0x000008000b00780c */ /* 0x000fda0003f06270 */
[----:B------:R4:W2:Y:S01]  /*00d0*/  @!P0 LDG.E R13, desc[UR4][R2.64] ;  /* 0x00000004020d8981 */ /* 0x0008a2000c1e1900 */
[----:B------:R-:W-:-:S04]  /*00e0*/  SHF.R.S32.HI R0, RZ, 0x1f, R11 ;  /* 0x0000001fff007819 */ /* 0x000fc8000001140b */
[----:B------:R-:W-:-:S04]  /*00f0*/  LEA.HI R0, R0, R11, RZ, 0x9 ;  /* 0x0000000b00007211 */ /* 0x000fc800078f48ff */
[----:B------:R-:W-:Y:S02]  /*0100*/  LOP3.LUT R10, R0, 0xfffffe00, RZ, 0xc0, !PT ;  /* 0xfffffe00000a7812 */ /* 0x000fe400078ec0ff */
[----:B------:R-:W-:-:S03]  /*0110*/  SHF.R.S32.HI R0, RZ, 0x9, R0 ;  /* 0x00000009ff007819 */ /* 0x000fc60000011400 */
[----:B------:R-:W-:-:S04]  /*0120*/  IMAD.IADD R11, R11, 0x1, -R10 ;  /* 0x000000010b0b7824 */ /* 0x000fc800078e0a0a */
[----:B------:R-:W-:-:S04]  /*0130*/  IMAD R11, R0, 0x3800, R11 ;  /* 0x00003800000b7824 */ /* 0x000fc800078e020b */
[----:B----4-:R-:W-:Y:S01]  /*0140*/  IMAD.WIDE R2, R11, 0x4, R4 ;  /* 0x000000040b027825 */ /* 0x010fe200078e0204 */
[----:B------:R-:W-:-:S05]  /*0150*/  IADD3 R15, R10, R11, RZ ;  /* 0x0000000b0a0f7210 */ /* 0x000fca0007ffe0ff */
[----:B-----5:R-:W-:-:S04]  /*0160*/  IMAD.WIDE R4, R15, 0x4, R6 ;  /* 0x000000040f047825 */ /* 0x020fc800078e0206 */
[----:B------:R-:W-:-:S04]  /*0170*/  IMAD.IADD R7, R10, 0x1, R15 ;  /* 0x000000010a077824 */ /* 0x000fc800078e020f */
[----:B0-----:R-:W-:Y:S01]  /*0180*/  IMAD.WIDE R6, R7, 0x4, R8 ;  /* 0x0000000407067825 */ /* 0x001fe200078e0208 */
[----:B--2---:R0:W-:Y:S04]  /*0190*/  @!P0 STG.E desc[UR4][R2.64], R13 ;  /* 0x0000000d02008986 */ /* 0x0041e8000c101904 */
[----:B------:R0:W-:Y:S02]  /*01a0*/  @!P0 STG.E desc[UR4][R4.64], R13 ;  /* 0x0000000d04008986 */ /* 0x0001e4000c101904 */
[----:B0-----:R-:W-:Y:S05]  /*01b0*/  @P0 EXIT ;  /* 0x000000000000094d */ /* 0x001fea0003800000 */
[----:B------:R-:W-:Y:S01]  /*01c0*/  STG.E desc[UR4][R6.64], R13 ;  /* 0x0000000d06007986 */ /* 0x000fe2000c101904 */
[----:B------:R-:W-:Y:S05]  /*01d0*/  EXIT ;  /* 0x000000000000794d */ /* 0x000fea0003800000 */
.L_x_0:
[----:B------:R-:W-:-:S00]  /*01e0*/  BRA `(.L_x_0) ;  /* 0xfffffffc00fc7947 */ /* 0x000fc0000383ffff */
[----:B------:R-:W-:-:S00]  /*01f0*/  NOP ;  /* 0x0000000000007918 */ /* 0x000fc00000000000 */
        /* <DEDUP_REMOVED lines=8> */
.L_x_1:


//--------------------- .nv.constant0.triton_poi_fused_cat_62 --------------------------
	.section	.nv.constant0.triton_poi_fused_cat_62,"a",@progbits
	.sectionflags	@""
	.align	4
.nv.constant0.triton_poi_fused_cat_62:
	.zero		564
